//
// Generated by NVIDIA NVVM Compiler
//
// Compiler Build ID: CL-36424714
// Cuda compilation tools, release 13.0, V13.0.88
// Based on NVVM 20.0.0
//

.version 9.0
.target sm_100
.address_size 64

	// .globl	_Z29GenerateHistogramAndPredicatePiS_S_S_S_S_

.visible .entry _Z29GenerateHistogramAndPredicatePiS_S_S_S_S_(
	.param .u64 .ptr .align 1 _Z29GenerateHistogramAndPredicatePiS_S_S_S_S__param_0,
	.param .u64 .ptr .align 1 _Z29GenerateHistogramAndPredicatePiS_S_S_S_S__param_1,
	.param .u64 .ptr .align 1 _Z29GenerateHistogramAndPredicatePiS_S_S_S_S__param_2,
	.param .u64 .ptr .align 1 _Z29GenerateHistogramAndPredicatePiS_S_S_S_S__param_3,
	.param .u64 .ptr .align 1 _Z29GenerateHistogramAndPredicatePiS_S_S_S_S__param_4,
	.param .u64 .ptr .align 1 _Z29GenerateHistogramAndPredicatePiS_S_S_S_S__param_5
)
{
	.reg .pred 	%p<2>;
	.reg .b32 	%r<20>;
	.reg .b64 	%rd<19>;

	ld.param.u64 	%rd2, [_Z29GenerateHistogramAndPredicatePiS_S_S_S_S__param_0];
	ld.param.u64 	%rd3, [_Z29GenerateHistogramAndPredicatePiS_S_S_S_S__param_1];
	ld.param.u64 	%rd4, [_Z29GenerateHistogramAndPredicatePiS_S_S_S_S__param_2];
	ld.param.u64 	%rd5, [_Z29GenerateHistogramAndPredicatePiS_S_S_S_S__param_3];
	ld.param.u64 	%rd6, [_Z29GenerateHistogramAndPredicatePiS_S_S_S_S__param_4];
	ld.param.u64 	%rd7, [_Z29GenerateHistogramAndPredicatePiS_S_S_S_S__param_5];
	cvta.to.global.u64 	%rd1, %rd7;
	mov.u32 	%r1, %ctaid.x;
	mov.u32 	%r3, %ntid.x;
	mov.u32 	%r4, %tid.x;
	mad.lo.s32 	%r2, %r1, %r3, %r4;
	ld.global.u32 	%r5, [%rd1];
	setp.ge.s32 	%p1, %r2, %r5;
	@%p1 bra 	$L__BB0_2;
	cvta.to.global.u64 	%rd8, %rd2;
	cvta.to.global.u64 	%rd9, %rd3;
	cvta.to.global.u64 	%rd10, %rd4;
	cvta.to.global.u64 	%rd11, %rd5;
	cvta.to.global.u64 	%rd12, %rd6;
	mul.wide.s32 	%rd13, %r2, 4;
	add.s64 	%rd14, %rd8, %rd13;
	ld.global.u32 	%r6, [%rd14];
	ld.global.u32 	%r7, [%rd9];
	shr.s32 	%r8, %r6, %r7;
	ld.global.u32 	%r9, [%rd10];
	mov.b32 	%r10, -1;
	shl.b32 	%r11, %r10, %r9;
	not.b32 	%r12, %r11;
	and.b32  	%r13, %r8, %r12;
	mov.u32 	%r14, %nctaid.x;
	mad.lo.s32 	%r15, %r13, %r14, %r1;
	mul.wide.u32 	%rd15, %r15, 4;
	add.s64 	%rd16, %rd11, %rd15;
	atom.global.add.u32 	%r16, [%rd16], 1;
	ld.global.u32 	%r17, [%rd1];
	mad.lo.s32 	%r18, %r13, %r17, %r2;
	mul.wide.s32 	%rd17, %r18, 4;
	add.s64 	%rd18, %rd12, %rd17;
	mov.b32 	%r19, 1;
	st.global.u32 	[%rd18], %r19;
$L__BB0_2:
	ret;

}
	// .globl	_Z9PrefixSumPiS_S_S_
.visible .entry _Z9PrefixSumPiS_S_S_(
	.param .u64 .ptr .align 1 _Z9PrefixSumPiS_S_S__param_0,
	.param .u64 .ptr .align 1 _Z9PrefixSumPiS_S_S__param_1,
	.param .u64 .ptr .align 1 _Z9PrefixSumPiS_S_S__param_2,
	.param .u64 .ptr .align 1 _Z9PrefixSumPiS_S_S__param_3
)
{
	.reg .pred 	%p<7>;
	.reg .b32 	%r<36>;
	.reg .b64 	%rd<18>;

	ld.param.u64 	%rd6, [_Z9PrefixSumPiS_S_S__param_0];
	ld.param.u64 	%rd5, [_Z9PrefixSumPiS_S_S__param_1];
	ld.param.u64 	%rd7, [_Z9PrefixSumPiS_S_S__param_2];
	ld.param.u64 	%rd8, [_Z9PrefixSumPiS_S_S__param_3];
	cvta.to.global.u64 	%rd1, %rd6;
	cvta.to.global.u64 	%rd2, %rd8;
	cvta.to.global.u64 	%rd3, %rd7;
	mov.u32 	%r15, %ctaid.x;
	mov.u32 	%r1, %ntid.x;
	mov.u32 	%r2, %tid.x;
	mad.lo.s32 	%r3, %r15, %r1, %r2;
	ld.global.u32 	%r16, [%rd3];
	setp.ge.s32 	%p1, %r3, %r16;
	@%p1 bra 	$L__BB1_10;
	ld.global.u32 	%r17, [%rd2];
	setp.lt.s32 	%p2, %r17, 1;
	@%p2 bra 	$L__BB1_10;
	cvta.to.global.u64 	%rd4, %rd5;
	mov.b32 	%r31, 0;
$L__BB1_3:
	setp.lt.u32 	%p3, %r1, 2;
	ld.global.u32 	%r35, [%rd3];
	mad.lo.s32 	%r19, %r35, %r31, %r3;
	mul.wide.s32 	%rd9, %r19, 4;
	add.s64 	%rd10, %rd1, %rd9;
	ld.global.u32 	%r6, [%rd10];
	@%p3 bra 	$L__BB1_9;
	mov.b32 	%r32, 1;
	mov.u32 	%r34, %r6;
$L__BB1_5:
	setp.lt.u32 	%p4, %r2, %r32;
	@%p4 bra 	$L__BB1_7;
	ld.global.u32 	%r21, [%rd3];
	sub.s32 	%r22, %r3, %r32;
	mad.lo.s32 	%r23, %r21, %r31, %r22;
	mul.wide.u32 	%rd11, %r23, 4;
	add.s64 	%rd12, %rd1, %rd11;
	ld.global.u32 	%r24, [%rd12];
	add.s32 	%r34, %r24, %r34;
$L__BB1_7:
	bar.sync 	0;
	ld.global.u32 	%r25, [%rd3];
	mad.lo.s32 	%r26, %r25, %r31, %r3;
	mul.wide.s32 	%rd13, %r26, 4;
	add.s64 	%rd14, %rd1, %rd13;
	st.global.u32 	[%rd14], %r34;
	bar.sync 	0;
	shl.b32 	%r32, %r32, 1;
	setp.lt.u32 	%p5, %r32, %r1;
	@%p5 bra 	$L__BB1_5;
	ld.global.u32 	%r35, [%rd3];
$L__BB1_9:
	mad.lo.s32 	%r27, %r35, %r31, %r3;
	mul.wide.s32 	%rd15, %r27, 4;
	add.s64 	%rd16, %rd1, %rd15;
	ld.global.u32 	%r28, [%rd16];
	sub.s32 	%r29, %r28, %r6;
	add.s64 	%rd17, %rd4, %rd15;
	st.global.u32 	[%rd17], %r29;
	bar.sync 	0;
	add.s32 	%r31, %r31, 1;
	ld.global.u32 	%r30, [%rd2];
	setp.lt.s32 	%p6, %r31, %r30;
	@%p6 bra 	$L__BB1_3;
$L__BB1_10:
	ret;

}
	// .globl	_Z7ReOrderPiS_S_S_S_S_S_
.visible .entry _Z7ReOrderPiS_S_S_S_S_S_(
	.param .u64 .ptr .align 1 _Z7ReOrderPiS_S_S_S_S_S__param_0,
	.param .u64 .ptr .align 1 _Z7ReOrderPiS_S_S_S_S_S__param_1,
	.param .u64 .ptr .align 1 _Z7ReOrderPiS_S_S_S_S_S__param_2,
	.param .u64 .ptr .align 1 _Z7ReOrderPiS_S_S_S_S_S__param_3,
	.param .u64 .ptr .align 1 _Z7ReOrderPiS_S_S_S_S_S__param_4,
	.param .u64 .ptr .align 1 _Z7ReOrderPiS_S_S_S_S_S__param_5,
	.param .u64 .ptr .align 1 _Z7ReOrderPiS_S_S_S_S_S__param_6
)
{
	.reg .pred 	%p<2>;
	.reg .b32 	%r<20>;
	.reg .b64 	%rd<23>;

	ld.param.u64 	%rd1, [_Z7ReOrderPiS_S_S_S_S_S__param_0];
	ld.param.u64 	%rd2, [_Z7ReOrderPiS_S_S_S_S_S__param_1];
	ld.param.u64 	%rd3, [_Z7ReOrderPiS_S_S_S_S_S__param_2];
	ld.param.u64 	%rd4, [_Z7ReOrderPiS_S_S_S_S_S__param_3];
	ld.param.u64 	%rd5, [_Z7ReOrderPiS_S_S_S_S_S__param_4];
	ld.param.u64 	%rd6, [_Z7ReOrderPiS_S_S_S_S_S__param_5];
	ld.param.u64 	%rd7, [_Z7ReOrderPiS_S_S_S_S_S__param_6];
	cvta.to.global.u64 	%rd8, %rd7;
	mov.u32 	%r1, %ctaid.x;
	mov.u32 	%r4, %ntid.x;
	mov.u32 	%r5, %tid.x;
	mad.lo.s32 	%r2, %r1, %r4, %r5;
	ld.global.u32 	%r3, [%rd8];
	setp.ge.s32 	%p1, %r2, %r3;
	@%p1 bra 	$L__BB2_2;
	cvta.to.global.u64 	%rd9, %rd1;
	cvta.to.global.u64 	%rd10, %rd5;
	cvta.to.global.u64 	%rd11, %rd6;
	cvta.to.global.u64 	%rd12, %rd4;
	cvta.to.global.u64 	%rd13, %rd3;
	cvta.to.global.u64 	%rd14, %rd2;
	mul.wide.s32 	%rd15, %r2, 4;
	add.s64 	%rd16, %rd9, %rd15;
	ld.global.u32 	%r6, [%rd16];
	ld.global.u32 	%r7, [%rd10];
	shr.s32 	%r8, %r6, %r7;
	ld.global.u32 	%r9, [%rd11];
	mov.b32 	%r10, -1;
	shl.b32 	%r11, %r10, %r9;
	not.b32 	%r12, %r11;
	and.b32  	%r13, %r8, %r12;
	mad.lo.s32 	%r14, %r13, %r3, %r2;
	mul.wide.s32 	%rd17, %r14, 4;
	add.s64 	%rd18, %rd12, %rd17;
	ld.global.u32 	%r15, [%rd18];
	mov.u32 	%r16, %nctaid.x;
	mad.lo.s32 	%r17, %r13, %r16, %r1;
	mul.wide.u32 	%rd19, %r17, 4;
	add.s64 	%rd20, %rd13, %rd19;
	ld.global.u32 	%r18, [%rd20];
	add.s32 	%r19, %r18, %r15;
	mul.wide.s32 	%rd21, %r19, 4;
	add.s64 	%rd22, %rd14, %rd21;
	st.global.u32 	[%rd22], %r6;
$L__BB2_2:
	ret;

}


// ===== COMPILED SASS (sm_100) =====

	.target	sm_100

	.elftype	@"ET_EXEC"


//--------------------- .note.nv.tkinfo           --------------------------
	.section	.note.nv.tkinfo,"",@"SHT_NOTE"
	.sectionflags	@"SHF_NOTE_NV_TKINFO"
	.tkinfo
        /*0018*/ 	.word	0x00000002
        /*0030*/ 	.string	""
        /*0030*/ 	.string	"ptxas"
        /*0030*/ 	.string	"Cuda compilation tools, release 13.0, V13.0.88"
        /*0030*/ 	.string	"Build cuda_13.0.r13.0/compiler.36424714_0"
        /*0030*/ 	.string	"-arch sm_100 -m 64 "



//--------------------- .note.nv.cuinfo           --------------------------
	.section	.note.nv.cuinfo,"",@"SHT_NOTE"
	.sectionflags	@"SHF_NOTE_NV_CUINFO"
        /*0018*/ 	.short	0x0002
        /*001a*/ 	.short	0x0064
        /*001c*/ 	.short	0x0082
	.zero		2


//--------------------- .nv.info                  --------------------------
	.section	.nv.info,"",@"SHT_CUDA_INFO"
	.align	4


	//----- nvinfo : EIATTR_REGCOUNT
	.align		4
        /*0000*/ 	.byte	0x04, 0x2f
        /*0002*/ 	.short	(.L_1 - .L_0)
	.align		4
.L_0:
        /*0004*/ 	.word	index@(_Z29GenerateHistogramAndPredicatePiS_S_S_S_S_)
        /*0008*/ 	.word	0x00000014


	//----- nvinfo : EIATTR_FRAME_SIZE
	.align		4
.L_1:
        /*000c*/ 	.byte	0x04, 0x11
        /*000e*/ 	.short	(.L_3 - .L_2)
	.align		4
.L_2:
        /*0010*/ 	.word	index@(_Z29GenerateHistogramAndPredicatePiS_S_S_S_S_)
        /*0014*/ 	.word	0x00000000


	//----- nvinfo : EIATTR_REGCOUNT
	.align		4
.L_3:
        /*0018*/ 	.byte	0x04, 0x2f
        /*001a*/ 	.short	(.L_5 - .L_4)
	.align		4
.L_4:
        /*001c*/ 	.word	index@(_Z9PrefixSumPiS_S_S_)
        /*0020*/ 	.word	0x0000000e


	//----- nvinfo : EIATTR_FRAME_SIZE
	.align		4
.L_5:
        /*0024*/ 	.byte	0x04, 0x11
        /*0026*/ 	.short	(.L_7 - .L_6)
	.align		4
.L_6:
        /*0028*/ 	.word	index@(_Z9PrefixSumPiS_S_S_)
        /*002c*/ 	.word	0x00000000


	//----- nvinfo : EIATTR_REGCOUNT
	.align		4
.L_7:
        /*0030*/ 	.byte	0x04, 0x2f
        /*0032*/ 	.short	(.L_9 - .L_8)
	.align		4
.L_8:
        /*0034*/ 	.word	index@(_Z7ReOrderPiS_S_S_S_S_S_)
        /*0038*/ 	.word	0x00000016


	//----- nvinfo : EIATTR_FRAME_SIZE
	.align		4
.L_9:
        /*003c*/ 	.byte	0x04, 0x11
        /*003e*/ 	.short	(.L_11 - .L_10)
	.align		4
.L_10:
        /*0040*/ 	.word	index@(_Z7ReOrderPiS_S_S_S_S_S_)
        /*0044*/ 	.word	0x00000000


	//----- nvinfo : EIATTR_MIN_STACK_SIZE
	.align		4
.L_11:
        /*0048*/ 	.byte	0x04, 0x12
        /*004a*/ 	.short	(.L_13 - .L_12)
	.align		4
.L_12:
        /*004c*/ 	.word	index@(_Z7ReOrderPiS_S_S_S_S_S_)
        /*0050*/ 	.word	0x00000000


	//----- nvinfo : EIATTR_MIN_STACK_SIZE
	.align		4
.L_13:
        /*0054*/ 	.byte	0x04, 0x12
        /*0056*/ 	.short	(.L_15 - .L_14)
	.align		4
.L_14:
        /*0058*/ 	.word	index@(_Z9PrefixSumPiS_S_S_)
        /*005c*/ 	.word	0x00000000


	//----- nvinfo : EIATTR_MIN_STACK_SIZE
	.align		4
.L_15:
        /*0060*/ 	.byte	0x04, 0x12
        /*0062*/ 	.short	(.L_17 - .L_16)
	.align		4
.L_16:
        /*0064*/ 	.word	index@(_Z29GenerateHistogramAndPredicatePiS_S_S_S_S_)
        /*0068*/ 	.word	0x00000000
.L_17:


//--------------------- .nv.compat                --------------------------
	.section	.nv.compat,"",@"SHT_CUDA_COMPAT_INFO"
	.align	4
        /*0000*/ 	.byte	0x02, 0x09, 0x00, 0x00, 0x02, 0x02, 0x01, 0x00, 0x02, 0x05, 0x05, 0x00, 0x03, 0x07, 0x01, 0x01
        /*0010*/ 	.byte	0x02, 0x03, 0x00, 0x00, 0x02, 0x06, 0x01, 0x00, 0x04, 0x0b, 0x08, 0x00, 0x09, 0x00, 0x00, 0x00
        /*0020*/ 	.byte	0x00, 0x00, 0x00, 0x00


//--------------------- .nv.info._Z7ReOrderPiS_S_S_S_S_S_ --------------------------
	.section	.nv.info._Z7ReOrderPiS_S_S_S_S_S_,"",@"SHT_CUDA_INFO"
	.sectionflags	@""
	.align	4


	//----- nvinfo : EIATTR_CUDA_API_VERSION
	.align		4
        /*0000*/ 	.byte	0x04, 0x37
        /*0002*/ 	.short	(.L_19 - .L_18)
.L_18:
        /*0004*/ 	.word	0x00000082


	//----- nvinfo : EIATTR_KPARAM_INFO
	.align		4
.L_19:
        /*0008*/ 	.byte	0x04, 0x17
        /*000a*/ 	.short	(.L_21 - .L_20)
.L_20:
        /*000c*/ 	.word	0x00000000
        /*0010*/ 	.short	0x0006
        /*0012*/ 	.short	0x0030
        /*0014*/ 	.byte	0x00, 0xf5, 0x21, 0x00


	//----- nvinfo : EIATTR_KPARAM_INFO
	.align		4
.L_21:
        /*0018*/ 	.byte	0x04, 0x17
        /*001a*/ 	.short	(.L_23 - .L_22)
.L_22:
        /*001c*/ 	.word	0x00000000
        /*0020*/ 	.short	0x0005
        /*0022*/ 	.short	0x0028
        /*0024*/ 	.byte	0x00, 0xf5, 0x21, 0x00


	//----- nvinfo : EIATTR_KPARAM_INFO
	.align		4
.L_23:
        /*0028*/ 	.byte	0x04, 0x17
        /*002a*/ 	.short	(.L_25 - .L_24)
.L_24:
        /*002c*/ 	.word	0x00000000
        /*0030*/ 	.short	0x0004
        /*0032*/ 	.short	0x0020
        /*0034*/ 	.byte	0x00, 0xf5, 0x21, 0x00


	//----- nvinfo : EIATTR_KPARAM_INFO
	.align		4
.L_25:
        /*0038*/ 	.byte	0x04, 0x17
        /*003a*/ 	.short	(.L_27 - .L_26)
.L_26:
        /*003c*/ 	.word	0x00000000
        /*0040*/ 	.short	0x0003
        /*0042*/ 	.short	0x0018
        /*0044*/ 	.byte	0x00, 0xf5, 0x21, 0x00


	//----- nvinfo : EIATTR_KPARAM_INFO
	.align		4
.L_27:
        /*0048*/ 	.byte	0x04, 0x17
        /*004a*/ 	.short	(.L_29 - .L_28)
.L_28:
        /*004c*/ 	.word	0x00000000
        /*0050*/ 	.short	0x0002
        /*0052*/ 	.short	0x0010
        /*0054*/ 	.byte	0x00, 0xf5, 0x21, 0x00


	//----- nvinfo : EIATTR_KPARAM_INFO
	.align		4
.L_29:
        /*0058*/ 	.byte	0x04, 0x17
        /*005a*/ 	.short	(.L_31 - .L_30)
.L_30:
        /*005c*/ 	.word	0x00000000
        /*0060*/ 	.short	0x0001
        /*0062*/ 	.short	0x0008
        /*0064*/ 	.byte	0x00, 0xf5, 0x21, 0x00


	//----- nvinfo : EIATTR_KPARAM_INFO
	.align		4
.L_31:
        /*0068*/ 	.byte	0x04, 0x17
        /*006a*/ 	.short	(.L_33 - .L_32)
.L_32:
        /*006c*/ 	.word	0x00000000
        /*0070*/ 	.short	0x0000
        /*0072*/ 	.short	0x0000
        /*0074*/ 	.byte	0x00, 0xf5, 0x21, 0x00


	//----- nvinfo : EIATTR_SPARSE_MMA_MASK
	.align		4
.L_33:
        /*0078*/ 	.byte	0x03, 0x50
        /*007a*/ 	.short	0x0000


	//----- nvinfo : EIATTR_MAXREG_COUNT
	.align		4
        /*007c*/ 	.byte	0x03, 0x1b
        /*007e*/ 	.short	0x00ff


	//----- nvinfo : EIATTR_MERCURY_ISA_VERSION
	.align		4
        /*0080*/ 	.byte	0x03, 0x5f
        /*0082*/ 	.short	0x0101


	//----- nvinfo : EIATTR_VRC_CTA_INIT_COUNT
	.align		4
        /*0084*/ 	.byte	0x02, 0x4a
	.zero		1
	.zero		1


	//----- nvinfo : EIATTR_EXIT_INSTR_OFFSETS
	.align		4
        /*0088*/ 	.byte	0x04, 0x1c
        /*008a*/ 	.short	(.L_35 - .L_34)


	//   ....[0]....
.L_34:
        /*008c*/ 	.word	0x00000090


	//   ....[1]....
        /*0090*/ 	.word	0x00000220


	//----- nvinfo : EIATTR_CBANK_PARAM_SIZE
	.align		4
.L_35:
        /*0094*/ 	.byte	0x03, 0x19
        /*0096*/ 	.short	0x0038


	//----- nvinfo : EIATTR_PARAM_CBANK
	.align		4
        /*0098*/ 	.byte	0x04, 0x0a
        /*009a*/ 	.short	(.L_37 - .L_36)
	.align		4
.L_36:
        /*009c*/ 	.word	index@(.nv.constant0._Z7ReOrderPiS_S_S_S_S_S_)
        /*00a0*/ 	.short	0x0380
        /*00a2*/ 	.short	0x0038


	//----- nvinfo : EIATTR_SW_WAR
	.align		4
.L_37:
        /*00a4*/ 	.byte	0x04, 0x36
        /*00a6*/ 	.short	(.L_39 - .L_38)
.L_38:
        /*00a8*/ 	.word	0x00000008
.L_39:


//--------------------- .nv.info._Z9PrefixSumPiS_S_S_ --------------------------
	.section	.nv.info._Z9PrefixSumPiS_S_S_,"",@"SHT_CUDA_INFO"
	.sectionflags	@""
	.align	4


	//----- nvinfo : EIATTR_CUDA_API_VERSION
	.align		4
        /*0000*/ 	.byte	0x04, 0x37
        /*0002*/ 	.short	(.L_41 - .L_40)
.L_40:
        /*0004*/ 	.word	0x00000082


	//----- nvinfo : EIATTR_KPARAM_INFO
	.align		4
.L_41:
        /*0008*/ 	.byte	0x04, 0x17
        /*000a*/ 	.short	(.L_43 - .L_42)
.L_42:
        /*000c*/ 	.word	0x00000000
        /*0010*/ 	.short	0x0003
        /*0012*/ 	.short	0x0018
        /*0014*/ 	.byte	0x00, 0xf5, 0x21, 0x00


	//----- nvinfo : EIATTR_KPARAM_INFO
	.align		4
.L_43:
        /*0018*/ 	.byte	0x04, 0x17
        /*001a*/ 	.short	(.L_45 - .L_44)
.L_44:
        /*001c*/ 	.word	0x00000000
        /*0020*/ 	.short	0x0002
        /*0022*/ 	.short	0x0010
        /*0024*/ 	.byte	0x00, 0xf5, 0x21, 0x00


	//----- nvinfo : EIATTR_KPARAM_INFO
	.align		4
.L_45:
        /*0028*/ 	.byte	0x04, 0x17
        /*002a*/ 	.short	(.L_47 - .L_46)
.L_46:
        /*002c*/ 	.word	0x00000000
        /*0030*/ 	.short	0x0001
        /*0032*/ 	.short	0x0008
        /*0034*/ 	.byte	0x00, 0xf5, 0x21, 0x00


	//----- nvinfo : EIATTR_KPARAM_INFO
	.align		4
.L_47:
        /*0038*/ 	.byte	0x04, 0x17
        /*003a*/ 	.short	(.L_49 - .L_48)
.L_48:
        /*003c*/ 	.word	0x00000000
        /*0040*/ 	.short	0x0000
        /*0042*/ 	.short	0x0000
        /*0044*/ 	.byte	0x00, 0xf5, 0x21, 0x00


	//----- nvinfo : EIATTR_SPARSE_MMA_MASK
	.align		4
.L_49:
        /*0048*/ 	.byte	0x03, 0x50
        /*004a*/ 	.short	0x0000


	//----- nvinfo : EIATTR_MAXREG_COUNT
	.align		4
        /*004c*/ 	.byte	0x03, 0x1b
        /*004e*/ 	.short	0x00ff


	//----- nvinfo : EIATTR_NUM_BARRIERS
	.align		4
        /*0050*/ 	.byte	0x02, 0x4c
        /*0052*/ 	.byte	0x01
	.zero		1


	//----- nvinfo : EIATTR_MERCURY_ISA_VERSION
	.align		4
        /*0054*/ 	.byte	0x03, 0x5f
        /*0056*/ 	.short	0x0101


	//----- nvinfo : EIATTR_VRC_CTA_INIT_COUNT
	.align		4
        /*0058*/ 	.byte	0x02, 0x4a
	.zero		1
	.zero		1


	//----- nvinfo : EIATTR_EXIT_INSTR_OFFSETS
	.align		4
        /*005c*/ 	.byte	0x04, 0x1c
        /*005e*/ 	.short	(.L_51 - .L_50)


	//   ....[0]....
.L_50:
        /*0060*/ 	.word	0x00000090


	//   ....[1]....
        /*0064*/ 	.word	0x000000d0


	//   ....[2]....
        /*0068*/ 	.word	0x000003e0


	//----- nvinfo : EIATTR_CRS_STACK_SIZE
	.align		4
.L_51:
        /*006c*/ 	.byte	0x04, 0x1e
        /*006e*/ 	.short	(.L_53 - .L_52)
.L_52:
        /*0070*/ 	.word	0x00000000


	//----- nvinfo : EIATTR_CBANK_PARAM_SIZE
	.align		4
.L_53:
        /*0074*/ 	.byte	0x03, 0x19
        /*0076*/ 	.short	0x0020


	//----- nvinfo : EIATTR_PARAM_CBANK
	.align		4
        /*0078*/ 	.byte	0x04, 0x0a
        /*007a*/ 	.short	(.L_55 - .L_54)
	.align		4
.L_54:
        /*007c*/ 	.word	index@(.nv.constant0._Z9PrefixSumPiS_S_S_)
        /*0080*/ 	.short	0x0380
        /*0082*/ 	.short	0x0020


	//----- nvinfo : EIATTR_SW_WAR
	.align		4
.L_55:
        /*0084*/ 	.byte	0x04, 0x36
        /*0086*/ 	.short	(.L_57 - .L_56)
.L_56:
        /*0088*/ 	.word	0x00000008
.L_57:


//--------------------- .nv.info._Z29GenerateHistogramAndPredicatePiS_S_S_S_S_ --------------------------
	.section	.nv.info._Z29GenerateHistogramAndPredicatePiS_S_S_S_S_,"",@"SHT_CUDA_INFO"
	.sectionflags	@""
	.align	4


	//----- nvinfo : EIATTR_CUDA_API_VERSION
	.align		4
        /*0000*/ 	.byte	0x04, 0x37
        /*0002*/ 	.short	(.L_59 - .L_58)
.L_58:
        /*0004*/ 	.word	0x00000082


	//----- nvinfo : EIATTR_KPARAM_INFO
	.align		4
.L_59:
        /*0008*/ 	.byte	0x04, 0x17
        /*000a*/ 	.short	(.L_61 - .L_60)
.L_60:
        /*000c*/ 	.word	0x00000000
        /*0010*/ 	.short	0x0005
        /*0012*/ 	.short	0x0028
        /*0014*/ 	.byte	0x00, 0xf5, 0x21, 0x00


	//----- nvinfo : EIATTR_KPARAM_INFO
	.align		4
.L_61:
        /*0018*/ 	.byte	0x04, 0x17
        /*001a*/ 	.short	(.L_63 - .L_62)
.L_62:
        /*001c*/ 	.word	0x00000000
        /*0020*/ 	.short	0x0004
        /*0022*/ 	.short	0x0020
        /*0024*/ 	.byte	0x00, 0xf5, 0x21, 0x00


	//----- nvinfo : EIATTR_KPARAM_INFO
	.align		4
.L_63:
        /*0028*/ 	.byte	0x04, 0x17
        /*002a*/ 	.short	(.L_65 - .L_64)
.L_64:
        /*002c*/ 	.word	0x00000000
        /*0030*/ 	.short	0x0003
        /*0032*/ 	.short	0x0018
        /*0034*/ 	.byte	0x00, 0xf5, 0x21, 0x00


	//----- nvinfo : EIATTR_KPARAM_INFO
	.align		4
.L_65:
        /*0038*/ 	.byte	0x04, 0x17
        /*003a*/ 	.short	(.L_67 - .L_66)
.L_66:
        /*003c*/ 	.word	0x00000000
        /*0040*/ 	.short	0x0002
        /*0042*/ 	.short	0x0010
        /*0044*/ 	.byte	0x00, 0xf5, 0x21, 0x00


	//----- nvinfo : EIATTR_KPARAM_INFO
	.align		4
.L_67:
        /*0048*/ 	.byte	0x04, 0x17
        /*004a*/ 	.short	(.L_69 - .L_68)
.L_68:
        /*004c*/ 	.word	0x00000000
        /*0050*/ 	.short	0x0001
        /*0052*/ 	.short	0x0008
        /*0054*/ 	.byte	0x00, 0xf5, 0x21, 0x00


	//----- nvinfo : EIATTR_KPARAM_INFO
	.align		4
.L_69:
        /*0058*/ 	.byte	0x04, 0x17
        /*005a*/ 	.short	(.L_71 - .L_70)
.L_70:
        /*005c*/ 	.word	0x00000000
        /*0060*/ 	.short	0x0000
        /*0062*/ 	.short	0x0000
        /*0064*/ 	.byte	0x00, 0xf5, 0x21, 0x00


	//----- nvinfo : EIATTR_SPARSE_MMA_MASK
	.align		4
.L_71:
        /*0068*/ 	.byte	0x03, 0x50
        /*006a*/ 	.short	0x0000


	//----- nvinfo : EIATTR_MAXREG_COUNT
	.align		4
        /*006c*/ 	.byte	0x03, 0x1b
        /*006e*/ 	.short	0x00ff


	//----- nvinfo : EIATTR_MERCURY_ISA_VERSION
	.align		4
        /*0070*/ 	.byte	0x03, 0x5f
        /*0072*/ 	.short	0x0101


	//----- nvinfo : EIATTR_VRC_CTA_INIT_COUNT
	.align		4
        /*0074*/ 	.byte	0x02, 0x4a
	.zero		1
	.zero		1


	//----- nvinfo : EIATTR_EXIT_INSTR_OFFSETS
	.align		4
        /*0078*/ 	.byte	0x04, 0x1c
        /*007a*/ 	.short	(.L_73 - .L_72)


	//   ....[0]....
.L_72:
        /*007c*/ 	.word	0x00000090


	//   ....[1]....
        /*0080*/ 	.word	0x00000200


	//----- nvinfo : EIATTR_CBANK_PARAM_SIZE
	.align		4
.L_73:
        /*0084*/ 	.byte	0x03, 0x19
        /*0086*/ 	.short	0x0030


	//----- nvinfo : EIATTR_PARAM_CBANK
	.align		4
        /*0088*/ 	.byte	0x04, 0x0a
        /*008a*/ 	.short	(.L_75 - .L_74)
	.align		4
.L_74:
        /*008c*/ 	.word	index@(.nv.constant0._Z29GenerateHistogramAndPredicatePiS_S_S_S_S_)
        /*0090*/ 	.short	0x0380
        /*0092*/ 	.short	0x0030


	//----- nvinfo : EIATTR_SW_WAR
	.align		4
.L_75:
        /*0094*/ 	.byte	0x04, 0x36
        /*0096*/ 	.short	(.L_77 - .L_76)
.L_76:
        /*0098*/ 	.word	0x00000008
.L_77:


//--------------------- .nv.callgraph             --------------------------
	.section	.nv.callgraph,"",@"SHT_CUDA_CALLGRAPH"
	.align	4
	.sectionentsize	8
	.align		4
        /*0000*/ 	.word	0x00000000
	.align		4
        /*0004*/ 	.word	0xffffffff
	.align		4
        /*0008*/ 	.word	0x00000000
	.align		4
        /*000c*/ 	.word	0xfffffffe
	.align		4
        /*0010*/ 	.word	0x00000000
	.align		4
        /*0014*/ 	.word	0xfffffffd
	.align		4
        /*0018*/ 	.word	0x00000000
	.align		4
        /*001c*/ 	.word	0xfffffffc


//--------------------- .text._Z7ReOrderPiS_S_S_S_S_S_ --------------------------
	.section	.text._Z7ReOrderPiS_S_S_S_S_S_,"ax",@progbits
	.align	128
        .global         _Z7ReOrderPiS_S_S_S_S_S_
        .type           _Z7ReOrderPiS_S_S_S_S_S_,@function
        .size           _Z7ReOrderPiS_S_S_S_S_S_,(.L_x_8 - _Z7ReOrderPiS_S_S_S_S_S_)
        .other          _Z7ReOrderPiS_S_S_S_S_S_,@"STO_CUDA_ENTRY STV_DEFAULT"
_Z7ReOrderPiS_S_S_S_S_S_:
.text._Z7ReOrderPiS_S_S_S_S_S_:
[----:B------:R-:W-:Y:S08]  /*0000*/  LDC R1, c[0x0][0x37c] ;  /* 0x0000df00ff017b82 */ /* 0x000ff00000000800 */
[----:B------:R-:W0:Y:S01]  /*0010*/  LDC.64 R2, c[0x0][0x3b0] ;  /* 0x0000ec00ff027b82 */ /* 0x000e220000000a00 */
[----:B------:R-:W0:Y:S02]  /*0020*/  LDCU.64 UR4, c[0x0][0x358] ;  /* 0x00006b00ff0477ac */ /* 0x000e240008000a00 */
[----:B0-----:R-:W2:Y:S05]  /*0030*/  LDG.E R0, desc[UR4][R2.64] ;  /* 0x0000000402007981 */ /* 0x001eaa000c1e1900 */
[----:B------:R-:W0:Y:S01]  /*0040*/  S2UR UR6, SR_CTAID.X ;  /* 0x00000000000679c3 */ /* 0x000e220000002500 */
[----:B------:R-:W0:Y:S07]  /*0050*/  S2R R4, SR_TID.X ;  /* 0x0000000000047919 */ /* 0x000e2e0000002100 */
[----:B------:R-:W0:Y:S02]  /*0060*/  LDC R13, c[0x0][0x360] ;  /* 0x0000d800ff0d7b82 */ /* 0x000e240000000800 */
[----:B0-----:R-:W-:-:S05]  /*0070*/  IMAD R13, R13, UR6, R4 ;  /* 0x000000060d0d7c24 */ /* 0x001fca000f8e0204 */
[----:B--2---:R-:W-:-:S13]  /*0080*/  ISETP.GE.AND P0, PT, R13, R0, PT ;  /* 0x000000000d00720c */ /* 0x004fda0003f06270 */
[----:B------:R-:W-:Y:S05]  /*0090*/  @P0 EXIT ;  /* 0x000000000000094d */ /* 0x000fea0003800000 */
[----:B------:R-:W0:Y:S08]  /*00a0*/  LDC.64 R4, c[0x0][0x380] ;  /* 0x0000e000ff047b82 */ /* 0x000e300000000a00 */
[----:B------:R-:W1:Y:S08]  /*00b0*/  LDC.64 R8, c[0x0][0x3a8] ;  /* 0x0000ea00ff087b82 */ /* 0x000e700000000a00 */
[----:B------:R-:W2:Y:S01]  /*00c0*/  LDC.64 R6, c[0x0][0x3a0] ;  /* 0x0000e800ff067b82 */ /* 0x000ea20000000a00 */
[----:B0-----:R-:W-:-:S07]  /*00d0*/  IMAD.WIDE R4, R13, 0x4, R4 ;  /* 0x000000040d047825 */ /* 0x001fce00078e0204 */
[----:B------:R-:W0:Y:S01]  /*00e0*/  LDC R19, c[0x0][0x370] ;  /* 0x0000dc00ff137b82 */ /* 0x000e220000000800 */
[----:B------:R3:W4:Y:S04]  /*00f0*/  LDG.E R15, desc[UR4][R4.64] ;  /* 0x00000004040f7981 */ /* 0x000728000c1e1900 */
[----:B-1----:R-:W5:Y:S03]  /*0100*/  LDG.E R8, desc[UR4][R8.64] ;  /* 0x0000000408087981 */ /* 0x002f66000c1e1900 */
[----:B------:R-:W1:Y:S01]  /*0110*/  LDC.64 R10, c[0x0][0x398] ;  /* 0x0000e600ff0a7b82 */ /* 0x000e620000000a00 */
[----:B--2---:R-:W4:Y:S07]  /*0120*/  LDG.E R6, desc[UR4][R6.64] ;  /* 0x0000000406067981 */ /* 0x004f2e000c1e1900 */
[----:B------:R-:W2:Y:S01]  /*0130*/  LDC.64 R2, c[0x0][0x390] ;  /* 0x0000e400ff027b82 */ /* 0x000ea20000000a00 */
[----:B------:R-:W-:-:S07]  /*0140*/  MOV R17, 0xffffffff ;  /* 0xffffffff00117802 */ /* 0x000fce0000000f00 */
[----:B---3--:R-:W3:Y:S01]  /*0150*/  LDC.64 R4, c[0x0][0x388] ;  /* 0x0000e200ff047b82 */ /* 0x008ee20000000a00 */
[----:B-----5:R-:W-:Y:S02]  /*0160*/  SHF.L.U32 R17, R17, R8, RZ ;  /* 0x0000000811117219 */ /* 0x020fe400000006ff */
[----:B----4-:R-:W-:-:S04]  /*0170*/  SHF.R.S32.HI R12, RZ, R6, R15 ;  /* 0x00000006ff0c7219 */ /* 0x010fc8000001140f */
[----:B------:R-:W-:-:S05]  /*0180*/  LOP3.LUT R12, R12, R17, RZ, 0x30, !PT ;  /* 0x000000110c0c7212 */ /* 0x000fca00078e30ff */
[----:B------:R-:W-:Y:S02]  /*0190*/  IMAD R13, R0, R12, R13 ;  /* 0x0000000c000d7224 */ /* 0x000fe400078e020d */
[----:B0-----:R-:W-:Y:S02]  /*01a0*/  IMAD R9, R12, R19, UR6 ;  /* 0x000000060c097e24 */ /* 0x001fe4000f8e0213 */
[----:B-1----:R-:W-:-:S04]  /*01b0*/  IMAD.WIDE R6, R13, 0x4, R10 ;  /* 0x000000040d067825 */ /* 0x002fc800078e020a */
[----:B--2---:R-:W-:Y:S02]  /*01c0*/  IMAD.WIDE.U32 R2, R9, 0x4, R2 ;  /* 0x0000000409027825 */ /* 0x004fe400078e0002 */
[----:B------:R-:W2:Y:S04]  /*01d0*/  LDG.E R6, desc[UR4][R6.64] ;  /* 0x0000000406067981 */ /* 0x000ea8000c1e1900 */
[----:B------:R-:W2:Y:S02]  /*01e0*/  LDG.E R3, desc[UR4][R2.64] ;  /* 0x0000000402037981 */ /* 0x000ea4000c1e1900 */
[----:B--2---:R-:W-:-:S05]  /*01f0*/  IADD3 R9, PT, PT, R6, R3, RZ ;  /* 0x0000000306097210 */ /* 0x004fca0007ffe0ff */
[----:B---3--:R-:W-:-:S05]  /*0200*/  IMAD.WIDE R4, R9, 0x4, R4 ;  /* 0x0000000409047825 */ /* 0x008fca00078e0204 */
[----:B------:R-:W-:Y:S01]  /*0210*/  STG.E desc[UR4][R4.64], R15 ;  /* 0x0000000f04007986 */ /* 0x000fe2000c101904 */
[----:B------:R-:W-:Y:S05]  /*0220*/  EXIT ;  /* 0x000000000000794d */ /* 0x000fea0003800000 */
.L_x_0:
[----:B------:R-:W-:-:S00]  /*0230*/  BRA `(.L_x_0) ;  /* 0xfffffffc00fc7947 */ /* 0x000fc0000383ffff */
[----:B------:R-:W-:-:S00]  /*0240*/  NOP ;  /* 0x0000000000007918 */ /* 0x000fc00000000000 */
        /* <DEDUP_REMOVED lines=11> */
.L_x_8:


//--------------------- .text._Z9PrefixSumPiS_S_S_ --------------------------
	.section	.text._Z9PrefixSumPiS_S_S_,"ax",@progbits
	.align	128
        .global         _Z9PrefixSumPiS_S_S_
        .type           _Z9PrefixSumPiS_S_S_,@function
        .size           _Z9PrefixSumPiS_S_S_,(.L_x_9 - _Z9PrefixSumPiS_S_S_)
        .other          _Z9PrefixSumPiS_S_S_,@"STO_CUDA_ENTRY STV_DEFAULT"
_Z9PrefixSumPiS_S_S_:
.text._Z9PrefixSumPiS_S_S_:
        /* <DEDUP_REMOVED lines=10> */
[----:B------:R-:W0:Y:S02]  /*00a0*/  LDC.64 R4, c[0x0][0x398] ;  /* 0x0000e600ff047b82 */ /* 0x000e240000000a00 */
[----:B0-----:R-:W2:Y:S02]  /*00b0*/  LDG.E R4, desc[UR6][R4.64] ;  /* 0x0000000604047981 */ /* 0x001ea4000c1e1900 */
[----:B--2---:R-:W-:-:S13]  /*00c0*/  ISETP.GE.AND P0, PT, R4, 0x1, PT ;  /* 0x000000010400780c */ /* 0x004fda0003f06270 */
[----:B------:R-:W-:Y:S05]  /*00d0*/  @!P0 EXIT ;  /* 0x000000000000894d */ /* 0x000fea0003800000 */
[----:B------:R-:W-:-:S05]  /*00e0*/  UMOV UR4, URZ ;  /* 0x000000ff00047c82 */ /* 0x000fca0008000000 */
.L_x_5:
[----:B------:R-:W0:Y:S01]  /*00f0*/  LDC.64 R4, c[0x0][0x390] ;  /* 0x0000e400ff047b82 */ /* 0x000e220000000a00 */
[----:B------:R-:W1:Y:S01]  /*0100*/  LDCU.64 UR8, c[0x0][0x380] ;  /* 0x00007000ff0877ac */ /* 0x000e620008000a00 */
[----:B0-----:R-:W2:Y:S01]  /*0110*/  LDG.E R11, desc[UR6][R4.64] ;  /* 0x00000006040b7981 */ /* 0x001ea2000c1e1900 */
[----:B-1----:R-:W-:Y:S02]  /*0120*/  MOV R8, UR8 ;  /* 0x0000000800087c02 */ /* 0x002fe40008000f00 */
[----:B------:R-:W-:Y:S02]  /*0130*/  MOV R9, UR9 ;  /* 0x0000000900097c02 */ /* 0x000fe40008000f00 */
[----:B------:R-:W-:Y:S01]  /*0140*/  ISETP.GE.U32.AND P0, PT, R3, 0x2, PT ;  /* 0x000000020300780c */ /* 0x000fe20003f06070 */
[----:B--2---:R-:W-:-:S04]  /*0150*/  IMAD R7, R11, UR4, R2 ;  /* 0x000000040b077c24 */ /* 0x004fc8000f8e0202 */
[----:B------:R-:W-:-:S06]  /*0160*/  IMAD.WIDE R6, R7, 0x4, R8 ;  /* 0x0000000407067825 */ /* 0x000fcc00078e0208 */
[----:B------:R0:W5:Y:S02]  /*0170*/  LDG.E R6, desc[UR6][R6.64] ;  /* 0x0000000606067981 */ /* 0x000164000c1e1900 */
[----:B------:R-:W-:Y:S05]  /*0180*/  @!P0 BRA `(.L_x_1) ;  /* 0x0000000000608947 */ /* 0x000fea0003800000 */
[----:B------:R-:W1:Y:S01]  /*0190*/  LDC.64 R8, c[0x0][0x380] ;  /* 0x0000e000ff087b82 */ /* 0x000e620000000a00 */
[----:B0----5:R-:W-:Y:S01]  /*01a0*/  MOV R7, R6 ;  /* 0x0000000600077202 */ /* 0x021fe20000000f00 */
[----:B------:R-:W-:-:S06]  /*01b0*/  UMOV UR5, 0x1 ;  /* 0x0000000100057882 */ /* 0x000fcc0000000000 */
.L_x_4:
[----:B------:R-:W-:Y:S01]  /*01c0*/  ISETP.GE.U32.AND P0, PT, R0, UR5, PT ;  /* 0x0000000500007c0c */ /* 0x000fe2000bf06070 */
[----:B------:R-:W-:-:S12]  /*01d0*/  BSSY.RECONVERGENT B0, `(.L_x_2) ;  /* 0x0000008000007945 */ /* 0x000fd80003800200 */
[----:B0-----:R-:W-:Y:S05]  /*01e0*/  @!P0 BRA `(.L_x_3) ;  /* 0x0000000000188947 */ /* 0x001fea0003800000 */
[----:B------:R-:W2:Y:S01]  /*01f0*/  LDG.E R10, desc[UR6][R4.64] ;  /* 0x00000006040a7981 */ /* 0x000ea2000c1e1900 */
[----:B------:R-:W-:-:S05]  /*0200*/  IADD3 R11, PT, PT, R2, -UR5, RZ ;  /* 0x80000005020b7c10 */ /* 0x000fca000fffe0ff */
[----:B--2---:R-:W-:-:S04]  /*0210*/  IMAD R11, R10, UR4, R11 ;  /* 0x000000040a0b7c24 */ /* 0x004fc8000f8e020b */
[----:B-1----:R-:W-:-:S06]  /*0220*/  IMAD.WIDE.U32 R10, R11, 0x4, R8 ;  /* 0x000000040b0a7825 */ /* 0x002fcc00078e0008 */
[----:B------:R-:W2:Y:S02]  /*0230*/  LDG.E R10, desc[UR6][R10.64] ;  /* 0x000000060a0a7981 */ /* 0x000ea4000c1e1900 */
[----:B--2---:R-:W-:-:S07]  /*0240*/  IADD3 R7, PT, PT, R7, R10, RZ ;  /* 0x0000000a07077210 */ /* 0x004fce0007ffe0ff */
.L_x_3:
[----:B------:R-:W-:Y:S05]  /*0250*/  BSYNC.RECONVERGENT B0 ;  /* 0x0000000000007941 */ /* 0x000fea0003800200 */
.L_x_2:
[----:B------:R-:W-:Y:S06]  /*0260*/  BAR.SYNC.DEFER_BLOCKING 0x0 ;  /* 0x0000000000007b1d */ /* 0x000fec0000010000 */
[----:B------:R-:W2:Y:S01]  /*0270*/  LDG.E R11, desc[UR6][R4.64] ;  /* 0x00000006040b7981 */ /* 0x000ea2000c1e1900 */
[----:B------:R-:W-:-:S06]  /*0280*/  USHF.L.U32 UR5, UR5, 0x1, URZ ;  /* 0x0000000105057899 */ /* 0x000fcc00080006ff */
[----:B------:R-:W-:Y:S01]  /*0290*/  ISETP.LE.U32.AND P0, PT, R3, UR5, PT ;  /* 0x0000000503007c0c */ /* 0x000fe2000bf03070 */
[----:B--2---:R-:W-:-:S04]  /*02a0*/  IMAD R11, R11, UR4, R2 ;  /* 0x000000040b0b7c24 */ /* 0x004fc8000f8e0202 */
[----:B-1----:R-:W-:-:S05]  /*02b0*/  IMAD.WIDE R10, R11, 0x4, R8 ;  /* 0x000000040b0a7825 */ /* 0x002fca00078e0208 */
[----:B------:R0:W-:Y:S01]  /*02c0*/  STG.E desc[UR6][R10.64], R7 ;  /* 0x000000070a007986 */ /* 0x0001e2000c101906 */
[----:B------:R-:W-:Y:S06]  /*02d0*/  BAR.SYNC.DEFER_BLOCKING 0x0 ;  /* 0x0000000000007b1d */ /* 0x000fec0000010000 */
[----:B------:R-:W-:Y:S05]  /*02e0*/  @!P0 BRA `(.L_x_4) ;  /* 0xfffffffc00b48947 */ /* 0x000fea000383ffff */
[----:B------:R-:W0:Y:S02]  /*02f0*/  LDC.64 R4, c[0x0][0x390] ;  /* 0x0000e400ff047b82 */ /* 0x000e240000000a00 */
[----:B0-----:R1:W5:Y:S02]  /*0300*/  LDG.E R11, desc[UR6][R4.64] ;  /* 0x00000006040b7981 */ /* 0x001364000c1e1900 */
.L_x_1:
[----:B0----5:R-:W-:Y:S01]  /*0310*/  IMAD R7, R11, UR4, R2 ;  /* 0x000000040b077c24 */ /* 0x021fe2000f8e0202 */
[----:B-1----:R-:W0:Y:S03]  /*0320*/  LDC.64 R4, c[0x0][0x388] ;  /* 0x0000e200ff047b82 */ /* 0x002e260000000a00 */
[----:B------:R-:W-:-:S06]  /*0330*/  IMAD.WIDE R8, R7, 0x4, R8 ;  /* 0x0000000407087825 */ /* 0x000fcc00078e0208 */
[----:B------:R-:W2:Y:S01]  /*0340*/  LDG.E R9, desc[UR6][R8.64] ;  /* 0x0000000608097981 */ /* 0x000ea2000c1e1900 */
[----:B------:R-:W1:Y:S01]  /*0350*/  LDC.64 R10, c[0x0][0x398] ;  /* 0x0000e600ff0a7b82 */ /* 0x000e620000000a00 */
[----:B0-----:R-:W-:Y:S01]  /*0360*/  IMAD.WIDE R4, R7, 0x4, R4 ;  /* 0x0000000407047825 */ /* 0x001fe200078e0204 */
[----:B--2---:R-:W-:-:S05]  /*0370*/  IADD3 R7, PT, PT, -R6, R9, RZ ;  /* 0x0000000906077210 */ /* 0x004fca0007ffe1ff */
[----:B------:R0:W-:Y:S01]  /*0380*/  STG.E desc[UR6][R4.64], R7 ;  /* 0x0000000704007986 */ /* 0x0001e2000c101906 */
[----:B------:R-:W-:Y:S06]  /*0390*/  BAR.SYNC.DEFER_BLOCKING 0x0 ;  /* 0x0000000000007b1d */ /* 0x000fec0000010000 */
[----:B-1----:R-:W2:Y:S01]  /*03a0*/  LDG.E R10, desc[UR6][R10.64] ;  /* 0x000000060a0a7981 */ /* 0x002ea2000c1e1900 */
[----:B------:R-:W-:-:S06]  /*03b0*/  UIADD3 UR4, UPT, UPT, UR4, 0x1, URZ ;  /* 0x0000000104047890 */ /* 0x000fcc000fffe0ff */
[----:B--2---:R-:W-:-:S13]  /*03c0*/  ISETP.LE.AND P0, PT, R10, UR4, PT ;  /* 0x000000040a007c0c */ /* 0x004fda000bf03270 */
[----:B0-----:R-:W-:Y:S05]  /*03d0*/  @!P0 BRA `(.L_x_5) ;  /* 0xfffffffc00448947 */ /* 0x001fea000383ffff */
[----:B------:R-:W-:Y:S05]  /*03e0*/  EXIT ;  /* 0x000000000000794d */ /* 0x000fea0003800000 */
.L_x_6:
        /* <DEDUP_REMOVED lines=9> */
.L_x_9:


//--------------------- .text._Z29GenerateHistogramAndPredicatePiS_S_S_S_S_ --------------------------
	.section	.text._Z29GenerateHistogramAndPredicatePiS_S_S_S_S_,"ax",@progbits
	.align	128
        .global         _Z29GenerateHistogramAndPredicatePiS_S_S_S_S_
        .type           _Z29GenerateHistogramAndPredicatePiS_S_S_S_S_,@function
        .size           _Z29GenerateHistogramAndPredicatePiS_S_S_S_S_,(.L_x_10 - _Z29GenerateHistogramAndPredicatePiS_S_S_S_S_)
        .other          _Z29GenerateHistogramAndPredicatePiS_S_S_S_S_,@"STO_CUDA_ENTRY STV_DEFAULT"
_Z29GenerateHistogramAndPredicatePiS_S_S_S_S_:
.text._Z29GenerateHistogramAndPredicatePiS_S_S_S_S_:
        /* <DEDUP_REMOVED lines=15> */
[----:B------:R-:W3:Y:S07]  /*00f0*/  LDG.E R4, desc[UR4][R4.64] ;  /* 0x0000000404047981 */ /* 0x000eee000c1e1900 */
[----:B------:R-:W4:Y:S01]  /*0100*/  LDC.64 R10, c[0x0][0x398] ;  /* 0x0000e600ff0a7b82 */ /* 0x000f220000000a00 */
[----:B-1----:R-:W3:Y:S04]  /*0110*/  LDG.E R7, desc[UR4][R6.64] ;  /* 0x0000000406077981 */ /* 0x002ee8000c1e1900 */
[----:B--2---:R-:W2:Y:S01]  /*0120*/  LDG.E R8, desc[UR4][R8.64] ;  /* 0x0000000408087981 */ /* 0x004ea2000c1e1900 */
[----:B------:R-:W-:-:S02]  /*0130*/  MOV R15, 0xffffffff ;  /* 0xffffffff000f7802 */ /* 0x000fc40000000f00 */
[----:B---3--:R-:W-:Y:S02]  /*0140*/  SHF.R.S32.HI R0, RZ, R7, R4 ;  /* 0x00000007ff007219 */ /* 0x008fe40000011404 */
[----:B------:R-:W1:Y:S01]  /*0150*/  LDC.64 R4, c[0x0][0x3a0] ;  /* 0x0000e800ff047b82 */ /* 0x000e620000000a00 */
[----:B--2---:R-:W-:-:S04]  /*0160*/  SHF.L.U32 R15, R15, R8, RZ ;  /* 0x000000080f0f7219 */ /* 0x004fc800000006ff */
[----:B------:R-:W-:-:S05]  /*0170*/  LOP3.LUT R0, R0, R15, RZ, 0x30, !PT ;  /* 0x0000000f00007212 */ /* 0x000fca00078e30ff */
[----:B0-----:R-:W-:Y:S02]  /*0180*/  IMAD R15, R0, R17, UR6 ;  /* 0x00000006000f7e24 */ /* 0x001fe4000f8e0211 */
[----:B------:R-:W-:Y:S02]  /*0190*/  HFMA2 R17, -RZ, RZ, 0, 5.9604644775390625e-08 ;  /* 0x00000001ff117431 */ /* 0x000fe400000001ff */
[----:B----4-:R-:W-:-:S05]  /*01a0*/  IMAD.WIDE.U32 R6, R15, 0x4, R10 ;  /* 0x000000040f067825 */ /* 0x010fca00078e000a */
[----:B------:R-:W-:Y:S04]  /*01b0*/  REDG.E.ADD.STRONG.GPU desc[UR4][R6.64], R17 ;  /* 0x000000110600798e */ /* 0x000fe8000c12e104 */
[----:B------:R-:W2:Y:S02]  /*01c0*/  LDG.E R2, desc[UR4][R2.64] ;  /* 0x0000000402027981 */ /* 0x000ea4000c1e1900 */
[----:B--2---:R-:W-:-:S04]  /*01d0*/  IMAD R13, R0, R2, R13 ;  /* 0x00000002000d7224 */ /* 0x004fc800078e020d */
[----:B-1----:R-:W-:-:S05]  /*01e0*/  IMAD.WIDE R4, R13, 0x4, R4 ;  /* 0x000000040d047825 */ /* 0x002fca00078e0204 */
[----:B------:R-:W-:Y:S01]  /*01f0*/  STG.E desc[UR4][R4.64], R17 ;  /* 0x0000001104007986 */ /* 0x000fe2000c101904 */
[----:B------:R-:W-:Y:S05]  /*0200*/  EXIT ;  /* 0x000000000000794d */ /* 0x000fea0003800000 */
.L_x_7:
        /* <DEDUP_REMOVED lines=15> */
.L_x_10:


//--------------------- .nv.shared.reserved.0     --------------------------
	.section	.nv.shared.reserved.0,"aw",@nobits
	.weak		__nv_reservedSMEM_offset_0_alias
	.size		__nv_reservedSMEM_offset_0_alias, 0, 64
	.other		__nv_reservedSMEM_offset_0_alias,@"STO_CUDA_RESERVED_SHARED STV_DEFAULT"
__nv_reservedSMEM_offset_0_alias:
	.zero		0
	.zero		64


//--------------------- .nv.constant0._Z7ReOrderPiS_S_S_S_S_S_ --------------------------
	.section	.nv.constant0._Z7ReOrderPiS_S_S_S_S_S_,"a",@progbits
	.sectionflags	@""
	.align	4
.nv.constant0._Z7ReOrderPiS_S_S_S_S_S_:
	.zero		952


//--------------------- .nv.constant0._Z9PrefixSumPiS_S_S_ --------------------------
	.section	.nv.constant0._Z9PrefixSumPiS_S_S_,"a",@progbits
	.sectionflags	@""
	.align	4
.nv.constant0._Z9PrefixSumPiS_S_S_:
	.zero		928


//--------------------- .nv.constant0._Z29GenerateHistogramAndPredicatePiS_S_S_S_S_ --------------------------
	.section	.nv.constant0._Z29GenerateHistogramAndPredicatePiS_S_S_S_S_,"a",@progbits
	.sectionflags	@""
	.align	4
.nv.constant0._Z29GenerateHistogramAndPredicatePiS_S_S_S_S_:
	.zero		944


//--------------------- SYMBOLS --------------------------

	.type		.nv.reservedSmem.offset0,@object
	.size		.nv.reservedSmem.offset0,0x4
